//
// Generated by NVIDIA NVVM Compiler
//
// Compiler Build ID: CL-36424714
// Cuda compilation tools, release 13.0, V13.0.88
// Based on NVVM 20.0.0
//

.version 9.0
.target sm_100
.address_size 64

	// .globl	_Z5iloopPfS_iS_S_ii

.visible .entry _Z5iloopPfS_iS_S_ii(
	.param .u64 .ptr .align 1 _Z5iloopPfS_iS_S_ii_param_0,
	.param .u64 .ptr .align 1 _Z5iloopPfS_iS_S_ii_param_1,
	.param .u32 _Z5iloopPfS_iS_S_ii_param_2,
	.param .u64 .ptr .align 1 _Z5iloopPfS_iS_S_ii_param_3,
	.param .u64 .ptr .align 1 _Z5iloopPfS_iS_S_ii_param_4,
	.param .u32 _Z5iloopPfS_iS_S_ii_param_5,
	.param .u32 _Z5iloopPfS_iS_S_ii_param_6
)
{
	.reg .pred 	%p<27>;
	.reg .b32 	%r<60>;
	.reg .b32 	%f<102>;
	.reg .b64 	%rd<53>;

	ld.param.u64 	%rd14, [_Z5iloopPfS_iS_S_ii_param_0];
	ld.param.u64 	%rd15, [_Z5iloopPfS_iS_S_ii_param_1];
	ld.param.u32 	%r26, [_Z5iloopPfS_iS_S_ii_param_2];
	ld.param.u64 	%rd16, [_Z5iloopPfS_iS_S_ii_param_3];
	ld.param.u64 	%rd17, [_Z5iloopPfS_iS_S_ii_param_4];
	ld.param.u32 	%r27, [_Z5iloopPfS_iS_S_ii_param_5];
	ld.param.u32 	%r28, [_Z5iloopPfS_iS_S_ii_param_6];
	cvta.to.global.u64 	%rd1, %rd16;
	cvta.to.global.u64 	%rd2, %rd17;
	cvta.to.global.u64 	%rd3, %rd14;
	cvta.to.global.u64 	%rd4, %rd15;
	mov.u32 	%r29, %ctaid.x;
	mov.u32 	%r30, %ntid.x;
	mov.u32 	%r31, %tid.x;
	mad.lo.s32 	%r32, %r29, %r30, %r31;
	add.s32 	%r52, %r32, %r27;
	mov.u32 	%r33, %nctaid.x;
	mul.lo.s32 	%r2, %r33, %r30;
	add.s32 	%r3, %r28, %r27;
	setp.ge.s32 	%p1, %r52, %r3;
	@%p1 bra 	$L__BB0_45;
	setp.gt.s32 	%p2, %r26, 0;
	@%p2 bra 	$L__BB0_2;
	bra.uni 	$L__BB0_44;
$L__BB0_2:
	and.b32  	%r4, %r26, 7;
	add.s32 	%r5, %r4, -1;
	and.b32  	%r6, %r26, 3;
	and.b32  	%r7, %r26, 2147483640;
	and.b32  	%r8, %r26, 1;
	add.s64 	%rd5, %rd1, 16;
$L__BB0_3:
	setp.lt.u32 	%p4, %r26, 8;
	mul.lo.s32 	%r10, %r52, %r26;
	mov.f32 	%f81, 0f00000000;
	mov.b32 	%r57, 0;
	@%p4 bra 	$L__BB0_22;
	neg.s32 	%r54, %r52;
	mul.wide.s32 	%rd23, %r10, 4;
	add.s64 	%rd24, %rd3, %rd23;
	add.s64 	%rd51, %rd24, 16;
	mov.f32 	%f81, 0f00000000;
	mov.b32 	%r55, 0;
	mov.u64 	%rd52, %rd5;
	mov.u32 	%r53, %r10;
$L__BB0_5:
	.pragma "nounroll";
	setp.eq.s32 	%p5, %r54, 0;
	@%p5 bra 	$L__BB0_7;
	mul.wide.s32 	%rd25, %r53, 4;
	add.s64 	%rd26, %rd3, %rd25;
	ld.global.f32 	%f44, [%rd26];
	ld.global.f32 	%f45, [%rd52+-16];
	fma.rn.f32 	%f81, %f44, %f45, %f81;
$L__BB0_7:
	add.s32 	%r37, %r55, 1;
	setp.eq.s32 	%p6, %r52, %r37;
	@%p6 bra 	$L__BB0_9;
	ld.global.f32 	%f46, [%rd51+-12];
	ld.global.f32 	%f47, [%rd52+-12];
	fma.rn.f32 	%f81, %f46, %f47, %f81;
$L__BB0_9:
	add.s32 	%r38, %r55, 2;
	setp.eq.s32 	%p7, %r52, %r38;
	@%p7 bra 	$L__BB0_11;
	ld.global.f32 	%f48, [%rd51+-8];
	ld.global.f32 	%f49, [%rd52+-8];
	fma.rn.f32 	%f81, %f48, %f49, %f81;
$L__BB0_11:
	add.s32 	%r39, %r55, 3;
	setp.eq.s32 	%p8, %r52, %r39;
	@%p8 bra 	$L__BB0_13;
	ld.global.f32 	%f50, [%rd51+-4];
	ld.global.f32 	%f51, [%rd52+-4];
	fma.rn.f32 	%f81, %f50, %f51, %f81;
$L__BB0_13:
	add.s32 	%r40, %r55, 4;
	setp.eq.s32 	%p9, %r52, %r40;
	@%p9 bra 	$L__BB0_15;
	ld.global.f32 	%f52, [%rd51];
	ld.global.f32 	%f53, [%rd52];
	fma.rn.f32 	%f81, %f52, %f53, %f81;
$L__BB0_15:
	add.s32 	%r41, %r55, 5;
	setp.eq.s32 	%p10, %r52, %r41;
	@%p10 bra 	$L__BB0_17;
	ld.global.f32 	%f54, [%rd51+4];
	ld.global.f32 	%f55, [%rd52+4];
	fma.rn.f32 	%f81, %f54, %f55, %f81;
$L__BB0_17:
	add.s32 	%r42, %r55, 6;
	setp.eq.s32 	%p11, %r52, %r42;
	@%p11 bra 	$L__BB0_19;
	ld.global.f32 	%f56, [%rd51+8];
	ld.global.f32 	%f57, [%rd52+8];
	fma.rn.f32 	%f81, %f56, %f57, %f81;
$L__BB0_19:
	add.s32 	%r43, %r55, 7;
	setp.eq.s32 	%p12, %r52, %r43;
	@%p12 bra 	$L__BB0_21;
	ld.global.f32 	%f58, [%rd51+12];
	ld.global.f32 	%f59, [%rd52+12];
	fma.rn.f32 	%f81, %f58, %f59, %f81;
$L__BB0_21:
	add.s32 	%r55, %r55, 8;
	add.s32 	%r54, %r54, 8;
	add.s32 	%r53, %r53, 8;
	add.s64 	%rd52, %rd52, 32;
	add.s64 	%rd51, %rd51, 32;
	setp.ne.s32 	%p13, %r55, %r7;
	mov.u32 	%r57, %r7;
	@%p13 bra 	$L__BB0_5;
$L__BB0_22:
	setp.eq.s32 	%p14, %r4, 0;
	@%p14 bra 	$L__BB0_43;
	setp.lt.u32 	%p15, %r5, 3;
	@%p15 bra 	$L__BB0_33;
	setp.eq.s32 	%p16, %r52, %r57;
	mul.wide.u32 	%rd27, %r57, 4;
	add.s64 	%rd11, %rd1, %rd27;
	@%p16 bra 	$L__BB0_26;
	add.s32 	%r44, %r57, %r10;
	mul.wide.s32 	%rd28, %r44, 4;
	add.s64 	%rd29, %rd3, %rd28;
	ld.global.f32 	%f61, [%rd29];
	ld.global.f32 	%f62, [%rd11];
	fma.rn.f32 	%f81, %f61, %f62, %f81;
$L__BB0_26:
	add.s32 	%r45, %r57, 1;
	setp.eq.s32 	%p17, %r52, %r45;
	cvt.s64.s32 	%rd30, %r10;
	cvt.u64.u32 	%rd31, %r57;
	add.s64 	%rd32, %rd31, %rd30;
	shl.b64 	%rd33, %rd32, 2;
	add.s64 	%rd12, %rd3, %rd33;
	@%p17 bra 	$L__BB0_28;
	ld.global.f32 	%f63, [%rd12+4];
	ld.global.f32 	%f64, [%rd11+4];
	fma.rn.f32 	%f81, %f63, %f64, %f81;
$L__BB0_28:
	add.s32 	%r46, %r57, 2;
	setp.eq.s32 	%p18, %r52, %r46;
	@%p18 bra 	$L__BB0_30;
	ld.global.f32 	%f65, [%rd12+8];
	ld.global.f32 	%f66, [%rd11+8];
	fma.rn.f32 	%f81, %f65, %f66, %f81;
$L__BB0_30:
	add.s32 	%r47, %r57, 3;
	setp.eq.s32 	%p19, %r52, %r47;
	@%p19 bra 	$L__BB0_32;
	ld.global.f32 	%f67, [%rd12+12];
	ld.global.f32 	%f68, [%rd11+12];
	fma.rn.f32 	%f81, %f67, %f68, %f81;
$L__BB0_32:
	add.s32 	%r57, %r57, 4;
$L__BB0_33:
	setp.eq.s32 	%p20, %r6, 0;
	@%p20 bra 	$L__BB0_43;
	setp.eq.s32 	%p21, %r6, 1;
	@%p21 bra 	$L__BB0_40;
	setp.eq.s32 	%p22, %r52, %r57;
	mul.wide.u32 	%rd34, %r57, 4;
	add.s64 	%rd13, %rd1, %rd34;
	@%p22 bra 	$L__BB0_37;
	add.s32 	%r48, %r57, %r10;
	mul.wide.s32 	%rd35, %r48, 4;
	add.s64 	%rd36, %rd3, %rd35;
	ld.global.f32 	%f70, [%rd36];
	ld.global.f32 	%f71, [%rd13];
	fma.rn.f32 	%f81, %f70, %f71, %f81;
$L__BB0_37:
	add.s32 	%r49, %r57, 1;
	setp.eq.s32 	%p23, %r52, %r49;
	@%p23 bra 	$L__BB0_39;
	cvt.s64.s32 	%rd37, %r10;
	cvt.s64.s32 	%rd38, %r57;
	add.s64 	%rd39, %rd38, %rd37;
	shl.b64 	%rd40, %rd39, 2;
	add.s64 	%rd41, %rd3, %rd40;
	ld.global.f32 	%f72, [%rd41+4];
	ld.global.f32 	%f73, [%rd13+4];
	fma.rn.f32 	%f81, %f72, %f73, %f81;
$L__BB0_39:
	add.s32 	%r57, %r57, 2;
$L__BB0_40:
	setp.eq.s32 	%p24, %r8, 0;
	@%p24 bra 	$L__BB0_43;
	setp.eq.s32 	%p25, %r52, %r57;
	@%p25 bra 	$L__BB0_43;
	add.s32 	%r50, %r57, %r10;
	mul.wide.s32 	%rd42, %r50, 4;
	add.s64 	%rd43, %rd3, %rd42;
	ld.global.f32 	%f74, [%rd43];
	mul.wide.u32 	%rd44, %r57, 4;
	add.s64 	%rd45, %rd1, %rd44;
	ld.global.f32 	%f75, [%rd45];
	fma.rn.f32 	%f81, %f74, %f75, %f81;
$L__BB0_43:
	mul.wide.s32 	%rd46, %r52, 4;
	add.s64 	%rd47, %rd4, %rd46;
	ld.global.f32 	%f76, [%rd47];
	sub.f32 	%f77, %f76, %f81;
	add.s32 	%r51, %r10, %r52;
	mul.wide.s32 	%rd48, %r51, 4;
	add.s64 	%rd49, %rd3, %rd48;
	ld.global.f32 	%f78, [%rd49];
	div.rn.f32 	%f79, %f77, %f78;
	add.s64 	%rd50, %rd2, %rd46;
	st.global.f32 	[%rd50], %f79;
	add.s32 	%r52, %r52, %r2;
	setp.lt.s32 	%p26, %r52, %r3;
	@%p26 bra 	$L__BB0_3;
	bra.uni 	$L__BB0_45;
$L__BB0_44:
	mul.wide.s32 	%rd18, %r52, 4;
	add.s64 	%rd19, %rd4, %rd18;
	ld.global.f32 	%f38, [%rd19];
	mad.lo.s32 	%r34, %r52, %r26, %r52;
	mul.wide.s32 	%rd20, %r34, 4;
	add.s64 	%rd21, %rd3, %rd20;
	ld.global.f32 	%f39, [%rd21];
	div.rn.f32 	%f40, %f38, %f39;
	add.s64 	%rd22, %rd2, %rd18;
	st.global.f32 	[%rd22], %f40;
	add.s32 	%r52, %r52, %r2;
	setp.lt.s32 	%p3, %r52, %r3;
	@%p3 bra 	$L__BB0_44;
$L__BB0_45:
	ret;

}


// ===== COMPILED SASS (sm_100) =====

	.target	sm_100

	.elftype	@"ET_EXEC"


//--------------------- .note.nv.tkinfo           --------------------------
	.section	.note.nv.tkinfo,"",@"SHT_NOTE"
	.sectionflags	@"SHF_NOTE_NV_TKINFO"
	.tkinfo
        /*0018*/ 	.word	0x00000002
        /*0030*/ 	.string	""
        /*0030*/ 	.string	"ptxas"
        /*0030*/ 	.string	"Cuda compilation tools, release 13.0, V13.0.88"
        /*0030*/ 	.string	"Build cuda_13.0.r13.0/compiler.36424714_0"
        /*0030*/ 	.string	"-arch sm_100 -m 64 "



//--------------------- .note.nv.cuinfo           --------------------------
	.section	.note.nv.cuinfo,"",@"SHT_NOTE"
	.sectionflags	@"SHF_NOTE_NV_CUINFO"
        /*0018*/ 	.short	0x0002
        /*001a*/ 	.short	0x0064
        /*001c*/ 	.short	0x0082
	.zero		2


//--------------------- .nv.info                  --------------------------
	.section	.nv.info,"",@"SHT_CUDA_INFO"
	.align	4


	//----- nvinfo : EIATTR_REGCOUNT
	.align		4
        /*0000*/ 	.byte	0x04, 0x2f
        /*0002*/ 	.short	(.L_1 - .L_0)
	.align		4
.L_0:
        /*0004*/ 	.word	index@(_Z5iloopPfS_iS_S_ii)
        /*0008*/ 	.word	0x0000001c


	//----- nvinfo : EIATTR_FRAME_SIZE
	.align		4
.L_1:
        /*000c*/ 	.byte	0x04, 0x11
        /*000e*/ 	.short	(.L_3 - .L_2)
	.align		4
.L_2:
        /*0010*/ 	.word	index@($__internal_0_$__cuda_sm3x_div_rn_noftz_f32_slowpath)
        /*0014*/ 	.word	0x00000000


	//----- nvinfo : EIATTR_FRAME_SIZE
	.align		4
.L_3:
        /*0018*/ 	.byte	0x04, 0x11
        /*001a*/ 	.short	(.L_5 - .L_4)
	.align		4
.L_4:
        /*001c*/ 	.word	index@(_Z5iloopPfS_iS_S_ii)
        /*0020*/ 	.word	0x00000000


	//----- nvinfo : EIATTR_MIN_STACK_SIZE
	.align		4
.L_5:
        /*0024*/ 	.byte	0x04, 0x12
        /*0026*/ 	.short	(.L_7 - .L_6)
	.align		4
.L_6:
        /*0028*/ 	.word	index@(_Z5iloopPfS_iS_S_ii)
        /*002c*/ 	.word	0x00000000
.L_7:


//--------------------- .nv.compat                --------------------------
	.section	.nv.compat,"",@"SHT_CUDA_COMPAT_INFO"
	.align	4
        /*0000*/ 	.byte	0x02, 0x09, 0x00, 0x00, 0x02, 0x02, 0x01, 0x00, 0x02, 0x05, 0x05, 0x00, 0x03, 0x07, 0x01, 0x01
        /*0010*/ 	.byte	0x02, 0x03, 0x00, 0x00, 0x02, 0x06, 0x01, 0x00, 0x04, 0x0b, 0x08, 0x00, 0x01, 0x00, 0x00, 0x00
        /*0020*/ 	.byte	0x00, 0x00, 0x00, 0x00


//--------------------- .nv.info._Z5iloopPfS_iS_S_ii --------------------------
	.section	.nv.info._Z5iloopPfS_iS_S_ii,"",@"SHT_CUDA_INFO"
	.sectionflags	@""
	.align	4


	//----- nvinfo : EIATTR_CUDA_API_VERSION
	.align		4
        /*0000*/ 	.byte	0x04, 0x37
        /*0002*/ 	.short	(.L_9 - .L_8)
.L_8:
        /*0004*/ 	.word	0x00000082


	//----- nvinfo : EIATTR_KPARAM_INFO
	.align		4
.L_9:
        /*0008*/ 	.byte	0x04, 0x17
        /*000a*/ 	.short	(.L_11 - .L_10)
.L_10:
        /*000c*/ 	.word	0x00000000
        /*0010*/ 	.short	0x0006
        /*0012*/ 	.short	0x002c
        /*0014*/ 	.byte	0x00, 0xf0, 0x11, 0x00


	//----- nvinfo : EIATTR_KPARAM_INFO
	.align		4
.L_11:
        /*0018*/ 	.byte	0x04, 0x17
        /*001a*/ 	.short	(.L_13 - .L_12)
.L_12:
        /*001c*/ 	.word	0x00000000
        /*0020*/ 	.short	0x0005
        /*0022*/ 	.short	0x0028
        /*0024*/ 	.byte	0x00, 0xf0, 0x11, 0x00


	//----- nvinfo : EIATTR_KPARAM_INFO
	.align		4
.L_13:
        /*0028*/ 	.byte	0x04, 0x17
        /*002a*/ 	.short	(.L_15 - .L_14)
.L_14:
        /*002c*/ 	.word	0x00000000
        /*0030*/ 	.short	0x0004
        /*0032*/ 	.short	0x0020
        /*0034*/ 	.byte	0x00, 0xf5, 0x21, 0x00


	//----- nvinfo : EIATTR_KPARAM_INFO
	.align		4
.L_15:
        /*0038*/ 	.byte	0x04, 0x17
        /*003a*/ 	.short	(.L_17 - .L_16)
.L_16:
        /*003c*/ 	.word	0x00000000
        /*0040*/ 	.short	0x0003
        /*0042*/ 	.short	0x0018
        /*0044*/ 	.byte	0x00, 0xf5, 0x21, 0x00


	//----- nvinfo : EIATTR_KPARAM_INFO
	.align		4
.L_17:
        /*0048*/ 	.byte	0x04, 0x17
        /*004a*/ 	.short	(.L_19 - .L_18)
.L_18:
        /*004c*/ 	.word	0x00000000
        /*0050*/ 	.short	0x0002
        /*0052*/ 	.short	0x0010
        /*0054*/ 	.byte	0x00, 0xf0, 0x11, 0x00


	//----- nvinfo : EIATTR_KPARAM_INFO
	.align		4
.L_19:
        /*0058*/ 	.byte	0x04, 0x17
        /*005a*/ 	.short	(.L_21 - .L_20)
.L_20:
        /*005c*/ 	.word	0x00000000
        /*0060*/ 	.short	0x0001
        /*0062*/ 	.short	0x0008
        /*0064*/ 	.byte	0x00, 0xf5, 0x21, 0x00


	//----- nvinfo : EIATTR_KPARAM_INFO
	.align		4
.L_21:
        /*0068*/ 	.byte	0x04, 0x17
        /*006a*/ 	.short	(.L_23 - .L_22)
.L_22:
        /*006c*/ 	.word	0x00000000
        /*0070*/ 	.short	0x0000
        /*0072*/ 	.short	0x0000
        /*0074*/ 	.byte	0x00, 0xf5, 0x21, 0x00


	//----- nvinfo : EIATTR_SPARSE_MMA_MASK
	.align		4
.L_23:
        /*0078*/ 	.byte	0x03, 0x50
        /*007a*/ 	.short	0x0000


	//----- nvinfo : EIATTR_MAXREG_COUNT
	.align		4
        /*007c*/ 	.byte	0x03, 0x1b
        /*007e*/ 	.short	0x00ff


	//----- nvinfo : EIATTR_MERCURY_ISA_VERSION
	.align		4
        /*0080*/ 	.byte	0x03, 0x5f
        /*0082*/ 	.short	0x0101


	//----- nvinfo : EIATTR_VRC_CTA_INIT_COUNT
	.align		4
        /*0084*/ 	.byte	0x02, 0x4a
	.zero		1
	.zero		1


	//----- nvinfo : EIATTR_EXIT_INSTR_OFFSETS
	.align		4
        /*0088*/ 	.byte	0x04, 0x1c
        /*008a*/ 	.short	(.L_25 - .L_24)


	//   ....[0]....
.L_24:
        /*008c*/ 	.word	0x000000b0


	//   ....[1]....
        /*0090*/ 	.word	0x000002c0


	//   ....[2]....
        /*0094*/ 	.word	0x00000dc0


	//----- nvinfo : EIATTR_CRS_STACK_SIZE
	.align		4
.L_25:
        /*0098*/ 	.byte	0x04, 0x1e
        /*009a*/ 	.short	(.L_27 - .L_26)
.L_26:
        /*009c*/ 	.word	0x00000000


	//----- nvinfo : EIATTR_CBANK_PARAM_SIZE
	.align		4
.L_27:
        /*00a0*/ 	.byte	0x03, 0x19
        /*00a2*/ 	.short	0x0030


	//----- nvinfo : EIATTR_PARAM_CBANK
	.align		4
        /*00a4*/ 	.byte	0x04, 0x0a
        /*00a6*/ 	.short	(.L_29 - .L_28)
	.align		4
.L_28:
        /*00a8*/ 	.word	index@(.nv.constant0._Z5iloopPfS_iS_S_ii)
        /*00ac*/ 	.short	0x0380
        /*00ae*/ 	.short	0x0030


	//----- nvinfo : EIATTR_SW_WAR
	.align		4
.L_29:
        /*00b0*/ 	.byte	0x04, 0x36
        /*00b2*/ 	.short	(.L_31 - .L_30)
.L_30:
        /*00b4*/ 	.word	0x00000008
.L_31:


//--------------------- .nv.callgraph             --------------------------
	.section	.nv.callgraph,"",@"SHT_CUDA_CALLGRAPH"
	.align	4
	.sectionentsize	8
	.align		4
        /*0000*/ 	.word	0x00000000
	.align		4
        /*0004*/ 	.word	0xffffffff
	.align		4
        /*0008*/ 	.word	0x00000000
	.align		4
        /*000c*/ 	.word	0xfffffffe
	.align		4
        /*0010*/ 	.word	0x00000000
	.align		4
        /*0014*/ 	.word	0xfffffffd
	.align		4
        /*0018*/ 	.word	0x00000000
	.align		4
        /*001c*/ 	.word	0xfffffffc


//--------------------- .text._Z5iloopPfS_iS_S_ii --------------------------
	.section	.text._Z5iloopPfS_iS_S_ii,"ax",@progbits
	.align	128
        .global         _Z5iloopPfS_iS_S_ii
        .type           _Z5iloopPfS_iS_S_ii,@function
        .size           _Z5iloopPfS_iS_S_ii,(.L_x_25 - _Z5iloopPfS_iS_S_ii)
        .other          _Z5iloopPfS_iS_S_ii,@"STO_CUDA_ENTRY STV_DEFAULT"
_Z5iloopPfS_iS_S_ii:
.text._Z5iloopPfS_iS_S_ii:
[----:B------:R-:W-:Y:S01]  /*0000*/  LDC R1, c[0x0][0x37c] ;  /* 0x0000df00ff017b82 */ /* 0x000fe20000000800 */
[----:B------:R-:W0:Y:S07]  /*0010*/  S2R R3, SR_TID.X ;  /* 0x0000000000037919 */ /* 0x000e2e0000002100 */
[----:B------:R-:W0:Y:S01]  /*0020*/  S2UR UR4, SR_CTAID.X ;  /* 0x00000000000479c3 */ /* 0x000e220000002500 */
[----:B------:R-:W1:Y:S07]  /*0030*/  LDCU.64 UR6, c[0x0][0x3a8] ;  /* 0x00007500ff0677ac */ /* 0x000e6e0008000a00 */
[----:B------:R-:W0:Y:S01]  /*0040*/  LDC R2, c[0x0][0x360] ;  /* 0x0000d800ff027b82 */ /* 0x000e220000000800 */
[----:B------:R-:W2:Y:S01]  /*0050*/  LDCU UR5, c[0x0][0x370] ;  /* 0x00006e00ff0577ac */ /* 0x000ea20008000800 */
[C---:B0-----:R-:W-:Y:S01]  /*0060*/  IMAD R0, R2.reuse, UR4, R3 ;  /* 0x0000000402007c24 */ /* 0x041fe2000f8e0203 */
[----:B-1----:R-:W-:Y:S01]  /*0070*/  UIADD3 UR4, UPT, UPT, UR6, UR7, URZ ;  /* 0x0000000706047290 */ /* 0x002fe2000fffe0ff */
[----:B--2---:R-:W-:-:S02]  /*0080*/  IMAD R2, R2, UR5, RZ ;  /* 0x0000000502027c24 */ /* 0x004fc4000f8e02ff */
[----:B------:R-:W-:-:S05]  /*0090*/  VIADD R5, R0, UR6 ;  /* 0x0000000600057c36 */ /* 0x000fca0008000000 */
[----:B------:R-:W-:-:S13]  /*00a0*/  ISETP.GE.AND P0, PT, R5, UR4, PT ;  /* 0x0000000405007c0c */ /* 0x000fda000bf06270 */
[----:B------:R-:W-:Y:S05]  /*00b0*/  @P0 EXIT ;  /* 0x000000000000094d */ /* 0x000fea0003800000 */
[----:B------:R-:W0:Y:S01]  /*00c0*/  LDCU UR5, c[0x0][0x390] ;  /* 0x00007200ff0577ac */ /* 0x000e220008000800 */
[----:B------:R-:W1:Y:S01]  /*00d0*/  LDC.64 R10, c[0x0][0x3a0] ;  /* 0x0000e800ff0a7b82 */ /* 0x000e620000000a00 */
[----:B------:R-:W2:Y:S01]  /*00e0*/  LDCU.64 UR12, c[0x0][0x358] ;  /* 0x00006b00ff0c77ac */ /* 0x000ea20008000a00 */
[----:B------:R-:W3:Y:S06]  /*00f0*/  LDCU UR6, c[0x0][0x390] ;  /* 0x00007200ff0677ac */ /* 0x000eec0008000800 */
[----:B------:R-:W4:Y:S08]  /*0100*/  LDC.64 R8, c[0x0][0x380] ;  /* 0x0000e000ff087b82 */ /* 0x000f300000000a00 */
[----:B------:R-:W1:Y:S01]  /*0110*/  LDC.64 R6, c[0x0][0x388] ;  /* 0x0000e200ff067b82 */ /* 0x000e620000000a00 */
[----:B0-----:R-:W-:-:S09]  /*0120*/  UISETP.GT.AND UP0, UPT, UR5, URZ, UPT ;  /* 0x000000ff0500728c */ /* 0x001fd2000bf04270 */
[----:B--23--:R-:W-:Y:S05]  /*0130*/  BRA.U UP0, `(.L_x_0) ;  /* 0x0000000100647547 */ /* 0x00cfea000b800000 */
.L_x_3:
[----:B------:R-:W-:-:S04]  /*0140*/  IMAD R17, R5, UR6, R5 ;  /* 0x0000000605117c24 */ /* 0x000fc8000f8e0205 */
[----:B----4-:R-:W-:-:S06]  /*0150*/  IMAD.WIDE R16, R17, 0x4, R8 ;  /* 0x0000000411107825 */ /* 0x010fcc00078e0208 */
[----:B------:R-:W2:Y:S01]  /*0160*/  LDG.E R17, desc[UR12][R16.64] ;  /* 0x0000000c10117981 */ /* 0x000ea2000c1e1900 */
[----:B-1----:R-:W-:-:S05]  /*0170*/  IMAD.WIDE R14, R5, 0x4, R6 ;  /* 0x00000004050e7825 */ /* 0x002fca00078e0206 */
[----:B------:R-:W3:Y:S01]  /*0180*/  LDG.E R0, desc[UR12][R14.64] ;  /* 0x0000000c0e007981 */ /* 0x000ee2000c1e1900 */
[--C-:B0-----:R-:W-:Y:S01]  /*0190*/  IMAD.MOV.U32 R13, RZ, RZ, R5.reuse ;  /* 0x000000ffff0d7224 */ /* 0x101fe200078e0005 */
[----:B------:R-:W-:Y:S01]  /*01a0*/  BSSY.RECONVERGENT B0, `(.L_x_1) ;  /* 0x000000e000007945 */ /* 0x000fe20003800200 */
[----:B------:R-:W-:-:S05]  /*01b0*/  IMAD.IADD R5, R2, 0x1, R5 ;  /* 0x0000000102057824 */ /* 0x000fca00078e0205 */
[----:B------:R-:W-:Y:S01]  /*01c0*/  ISETP.GE.AND P2, PT, R5, UR4, PT ;  /* 0x0000000405007c0c */ /* 0x000fe2000bf46270 */
[----:B--2---:R-:W0:Y:S08]  /*01d0*/  MUFU.RCP R3, R17 ;  /* 0x0000001100037308 */ /* 0x004e300000001000 */
[----:B---3--:R-:W1:Y:S01]  /*01e0*/  FCHK P0, R0, R17 ;  /* 0x0000001100007302 */ /* 0x008e620000000000 */
[----:B0-----:R-:W-:-:S04]  /*01f0*/  FFMA R4, -R17, R3, 1 ;  /* 0x3f80000011047423 */ /* 0x001fc80000000103 */
[----:B------:R-:W-:-:S04]  /*0200*/  FFMA R3, R3, R4, R3 ;  /* 0x0000000403037223 */ /* 0x000fc80000000003 */
[----:B------:R-:W-:-:S04]  /*0210*/  FFMA R4, R0, R3, RZ ;  /* 0x0000000300047223 */ /* 0x000fc800000000ff */
[----:B------:R-:W-:-:S04]  /*0220*/  FFMA R12, -R17, R4, R0 ;  /* 0x00000004110c7223 */ /* 0x000fc80000000100 */
[----:B------:R-:W-:Y:S01]  /*0230*/  FFMA R3, R3, R12, R4 ;  /* 0x0000000c03037223 */ /* 0x000fe20000000004 */
[----:B-1----:R-:W-:Y:S06]  /*0240*/  @!P0 BRA `(.L_x_2) ;  /* 0x00000000000c8947 */ /* 0x002fec0003800000 */
[----:B------:R-:W-:Y:S02]  /*0250*/  MOV R3, R17 ;  /* 0x0000001100037202 */ /* 0x000fe40000000f00 */
[----:B------:R-:W-:-:S07]  /*0260*/  MOV R4, 0x280 ;  /* 0x0000028000047802 */ /* 0x000fce0000000f00 */
[----:B------:R-:W-:Y:S05]  /*0270*/  CALL.REL.NOINC `($__internal_0_$__cuda_sm3x_div_rn_noftz_f32_slowpath) ;  /* 0x0000000800d47944 */ /* 0x000fea0003c00000 */
.L_x_2:
[----:B------:R-:W-:Y:S05]  /*0280*/  BSYNC.RECONVERGENT B0 ;  /* 0x0000000000007941 */ /* 0x000fea0003800200 */
.L_x_1:
[----:B------:R-:W-:-:S05]  /*0290*/  IMAD.WIDE R12, R13, 0x4, R10 ;  /* 0x000000040d0c7825 */ /* 0x000fca00078e020a */
[----:B------:R0:W-:Y:S01]  /*02a0*/  STG.E desc[UR12][R12.64], R3 ;  /* 0x000000030c007986 */ /* 0x0001e2000c10190c */
[----:B------:R-:W-:Y:S05]  /*02b0*/  @!P2 BRA `(.L_x_3) ;  /* 0xfffffffc00a0a947 */ /* 0x000fea000383ffff */
[----:B------:R-:W-:Y:S05]  /*02c0*/  EXIT ;  /* 0x000000000000794d */ /* 0x000fea0003800000 */
.L_x_0:
[----:B------:R-:W0:Y:S01]  /*02d0*/  LDCU.64 UR6, c[0x0][0x398] ;  /* 0x00007300ff0677ac */ /* 0x000e220008000a00 */
[----:B------:R-:W-:Y:S02]  /*02e0*/  ULOP3.LUT UR8, UR5, 0x7, URZ, 0xc0, !UPT ;  /* 0x0000000705087892 */ /* 0x000fe4000f8ec0ff */
[----:B------:R-:W-:Y:S02]  /*02f0*/  ULOP3.LUT UR10, UR5, 0x3, URZ, 0xc0, !UPT ;  /* 0x00000003050a7892 */ /* 0x000fe4000f8ec0ff */
[----:B------:R-:W-:Y:S02]  /*0300*/  ULOP3.LUT UR5, UR5, 0x7ffffff8, URZ, 0xc0, !UPT ;  /* 0x7ffffff805057892 */ /* 0x000fe4000f8ec0ff */
[----:B------:R-:W-:Y:S02]  /*0310*/  UIADD3 UR9, UPT, UPT, UR8, -0x1, URZ ;  /* 0xffffffff08097890 */ /* 0x000fe4000fffe0ff */
[----:B0-----:R-:W-:-:S04]  /*0320*/  UIADD3 UR6, UP0, UPT, UR6, 0x10, URZ ;  /* 0x0000001006067890 */ /* 0x001fc8000ff1e0ff */
[----:B------:R-:W-:-:S12]  /*0330*/  UIADD3.X UR7, UPT, UPT, URZ, UR7, URZ, UP0, !UPT ;  /* 0x00000007ff077290 */ /* 0x000fd800087fe4ff */
.L_x_12:
[----:B------:R-:W0:Y:S01]  /*0340*/  LDCU UR11, c[0x0][0x390] ;  /* 0x00007200ff0b77ac */ /* 0x000e220008000800 */
[----:B------:R-:W-:Y:S02]  /*0350*/  IMAD.MOV.U32 R0, RZ, RZ, RZ ;  /* 0x000000ffff007224 */ /* 0x000fe400078e00ff */
[----:B------:R-:W-:Y:S01]  /*0360*/  IMAD.MOV.U32 R3, RZ, RZ, RZ ;  /* 0x000000ffff037224 */ /* 0x000fe200078e00ff */
[----:B0-----:R-:W-:Y:S02]  /*0370*/  UISETP.GE.U32.AND UP0, UPT, UR11, 0x8, UPT ;  /* 0x000000080b00788c */ /* 0x001fe4000bf06070 */
[----:B------:R-:W-:-:S07]  /*0380*/  IMAD R4, R5, UR11, RZ ;  /* 0x0000000b05047c24 */ /* 0x000fce000f8e02ff */
[----:B------:R-:W-:Y:S05]  /*0390*/  BRA.U !UP0, `(.L_x_4) ;  /* 0x0000000108f87547 */ /* 0x000fea000b800000 */
[----:B-1----:R-:W0:Y:S01]  /*03a0*/  LDC.64 R6, c[0x0][0x380] ;  /* 0x0000e000ff067b82 */ /* 0x002e220000000a00 */
[----:B------:R-:W-:Y:S02]  /*03b0*/  HFMA2 R0, -RZ, RZ, 0, 0 ;  /* 0x00000000ff007431 */ /* 0x000fe400000001ff */
[----:B------:R-:W-:Y:S01]  /*03c0*/  IMAD.MOV R18, RZ, RZ, -R5 ;  /* 0x000000ffff127224 */ /* 0x000fe200078e0a05 */
[----:B------:R-:W-:Y:S01]  /*03d0*/  MOV R11, UR6 ;  /* 0x00000006000b7c02 */ /* 0x000fe20008000f00 */
[----:B------:R-:W-:Y:S02]  /*03e0*/  IMAD.MOV.U32 R10, RZ, RZ, RZ ;  /* 0x000000ffff0a7224 */ /* 0x000fe400078e00ff */
[----:B------:R-:W-:Y:S02]  /*03f0*/  IMAD.MOV.U32 R3, RZ, RZ, R4 ;  /* 0x000000ffff037224 */ /* 0x000fe400078e0004 */
[----:B0-----:R-:W-:-:S03]  /*0400*/  IMAD.WIDE R6, R4, 0x4, R6 ;  /* 0x0000000404067825 */ /* 0x001fc600078e0206 */
[----:B----4-:R-:W-:-:S05]  /*0410*/  IADD3 R8, P0, PT, R6, 0x10, RZ ;  /* 0x0000001006087810 */ /* 0x010fca0007f1e0ff */
[----:B------:R-:W-:Y:S02]  /*0420*/  IMAD.X R9, RZ, RZ, R7, P0 ;  /* 0x000000ffff097224 */ /* 0x000fe400000e0607 */
[----:B------:R-:W-:-:S07]  /*0430*/  IMAD.U32 R7, RZ, RZ, UR7 ;  /* 0x00000007ff077e24 */ /* 0x000fce000f8e00ff */
.L_x_5:
[----:B------:R-:W-:Y:S02]  /*0440*/  ISETP.NE.AND P6, PT, R18, RZ, PT ;  /* 0x000000ff1200720c */ /* 0x000fe40003fc5270 */
[----:B------:R-:W-:-:S11]  /*0450*/  MOV R6, R11 ;  /* 0x0000000b00067202 */ /* 0x000fd60000000f00 */
[----:B------:R-:W0:Y:S01]  /*0460*/  @P6 LDC.64 R14, c[0x0][0x380] ;  /* 0x0000e000ff0e6b82 */ /* 0x000e220000000a00 */
[----:B------:R-:W2:Y:S01]  /*0470*/  @P6 LDG.E R13, desc[UR12][R6.64+-0x10] ;  /* 0xfffff00c060d6981 */ /* 0x000ea2000c1e1900 */
[----:B0-----:R-:W-:-:S06]  /*0480*/  @P6 IMAD.WIDE R14, R3, 0x4, R14 ;  /* 0x00000004030e6825 */ /* 0x001fcc00078e020e */
[----:B------:R-:W2:Y:S01]  /*0490*/  @P6 LDG.E R15, desc[UR12][R14.64] ;  /* 0x0000000c0e0f6981 */ /* 0x000ea2000c1e1900 */
[C---:B------:R-:W-:Y:S02]  /*04a0*/  VIADD R12, R10.reuse, 0x1 ;  /* 0x000000010a0c7836 */ /* 0x040fe40000000000 */
[----:B------:R-:W-:-:S03]  /*04b0*/  VIADD R16, R10, 0x2 ;  /* 0x000000020a107836 */ /* 0x000fc60000000000 */
[C---:B------:R-:W-:Y:S02]  /*04c0*/  ISETP.NE.AND P0, PT, R5.reuse, R12, PT ;  /* 0x0000000c0500720c */ /* 0x040fe40003f05270 */
[----:B------:R-:W-:Y:S01]  /*04d0*/  ISETP.NE.AND P1, PT, R5, R16, PT ;  /* 0x000000100500720c */ /* 0x000fe20003f25270 */
[C---:B------:R-:W-:Y:S01]  /*04e0*/  VIADD R16, R10.reuse, 0x4 ;  /* 0x000000040a107836 */ /* 0x040fe20000000000 */
[----:B------:R-:W-:-:S04]  /*04f0*/  IADD3 R12, PT, PT, R10, 0x3, RZ ;  /* 0x000000030a0c7810 */ /* 0x000fc80007ffe0ff */
[C---:B------:R-:W-:Y:S02]  /*0500*/  ISETP.NE.AND P2, PT, R5.reuse, R12, PT ;  /* 0x0000000c0500720c */ /* 0x040fe40003f45270 */
[C---:B------:R-:W-:Y:S01]  /*0510*/  ISETP.NE.AND P3, PT, R5.reuse, R16, PT ;  /* 0x000000100500720c */ /* 0x040fe20003f65270 */
[C---:B------:R-:W-:Y:S02]  /*0520*/  VIADD R16, R10.reuse, 0x5 ;  /* 0x000000050a107836 */ /* 0x040fe40000000000 */
[----:B------:R-:W3:Y:S03]  /*0530*/  @P0 LDG.E R11, desc[UR12][R8.64+-0xc] ;  /* 0xfffff40c080b0981 */ /* 0x000ee6000c1e1900 */
[----:B------:R-:W-:Y:S01]  /*0540*/  ISETP.NE.AND P4, PT, R5, R16, PT ;  /* 0x000000100500720c */ /* 0x000fe20003f85270 */
[----:B------:R-:W3:Y:S01]  /*0550*/  @P0 LDG.E R12, desc[UR12][R6.64+-0xc] ;  /* 0xfffff40c060c0981 */ /* 0x000ee2000c1e1900 */
[C---:B------:R-:W-:Y:S01]  /*0560*/  IADD3 R16, PT, PT, R10.reuse, 0x6, RZ ;  /* 0x000000060a107810 */ /* 0x040fe20007ffe0ff */
[----:B------:R-:W-:-:S02]  /*0570*/  VIADD R20, R10, 0x7 ;  /* 0x000000070a147836 */ /* 0x000fc40000000000 */
[----:B------:R-:W4:Y:S01]  /*0580*/  @P1 LDG.E R17, desc[UR12][R8.64+-0x8] ;  /* 0xfffff80c08111981 */ /* 0x000f22000c1e1900 */
[----:B------:R-:W-:-:S03]  /*0590*/  ISETP.NE.AND P5, PT, R5, R16, PT ;  /* 0x000000100500720c */ /* 0x000fc60003fa5270 */
[----:B------:R-:W4:Y:S04]  /*05a0*/  @P1 LDG.E R14, desc[UR12][R6.64+-0x8] ;  /* 0xfffff80c060e1981 */ /* 0x000f28000c1e1900 */
[----:B------:R-:W5:Y:S04]  /*05b0*/  @P2 LDG.E R19, desc[UR12][R8.64+-0x4] ;  /* 0xfffffc0c08132981 */ /* 0x000f68000c1e1900 */
[----:B------:R-:W5:Y:S04]  /*05c0*/  @P2 LDG.E R16, desc[UR12][R6.64+-0x4] ;  /* 0xfffffc0c06102981 */ /* 0x000f68000c1e1900 */
[----:B------:R-:W5:Y:S04]  /*05d0*/  @P4 LDG.E R21, desc[UR12][R8.64+0x4] ;  /* 0x0000040c08154981 */ /* 0x000f68000c1e1900 */
[----:B------:R-:W5:Y:S04]  /*05e0*/  @P5 LDG.E R23, desc[UR12][R8.64+0x8] ;  /* 0x0000080c08175981 */ /* 0x000f68000c1e1900 */
[----:B------:R-:W5:Y:S01]  /*05f0*/  @P5 LDG.E R22, desc[UR12][R6.64+0x8] ;  /* 0x0000080c06165981 */ /* 0x000f62000c1e1900 */
[----:B--2---:R-:W-:Y:S01]  /*0600*/  @P6 FFMA R0, R15, R13, R0 ;  /* 0x0000000d0f006223 */ /* 0x004fe20000000000 */
[----:B------:R-:W-:-:S02]  /*0610*/  ISETP.NE.AND P6, PT, R5, R20, PT ;  /* 0x000000140500720c */ /* 0x000fc40003fc5270 */
[----:B------:R-:W2:Y:S04]  /*0620*/  @P3 LDG.E R13, desc[UR12][R8.64] ;  /* 0x0000000c080d3981 */ /* 0x000ea8000c1e1900 */
[----:B------:R-:W2:Y:S04]  /*0630*/  @P3 LDG.E R15, desc[UR12][R6.64] ;  /* 0x0000000c060f3981 */ /* 0x000ea8000c1e1900 */
[----:B------:R-:W2:Y:S04]  /*0640*/  @P4 LDG.E R20, desc[UR12][R6.64+0x4] ;  /* 0x0000040c06144981 */ /* 0x000ea8000c1e1900 */
[----:B------:R0:W2:Y:S04]  /*0650*/  @P6 LDG.E R25, desc[UR12][R8.64+0xc] ;  /* 0x00000c0c08196981 */ /* 0x0000a8000c1e1900 */
[----:B------:R1:W2:Y:S01]  /*0660*/  @P6 LDG.E R24, desc[UR12][R6.64+0xc] ;  /* 0x00000c0c06186981 */ /* 0x0002a2000c1e1900 */
[----:B------:R-:W-:-:S02]  /*0670*/  VIADD R10, R10, 0x8 ;  /* 0x000000080a0a7836 */ /* 0x000fc40000000000 */
[----:B---3--:R-:W-:-:S03]  /*0680*/  @P0 FFMA R0, R11, R12, R0 ;  /* 0x0000000c0b000223 */ /* 0x008fc60000000000 */
[----:B------:R-:W-:Y:S01]  /*0690*/  ISETP.NE.AND P0, PT, R10, UR5, PT ;  /* 0x000000050a007c0c */ /* 0x000fe2000bf05270 */
[----:B----4-:R-:W-:-:S04]  /*06a0*/  @P1 FFMA R0, R17, R14, R0 ;  /* 0x0000000e11001223 */ /* 0x010fc80000000000 */
[----:B-----5:R-:W-:Y:S01]  /*06b0*/  @P2 FFMA R0, R19, R16, R0 ;  /* 0x0000001013002223 */ /* 0x020fe20000000000 */
[----:B0-----:R-:W-:Y:S02]  /*06c0*/  IADD3 R8, P2, PT, R8, 0x20, RZ ;  /* 0x0000002008087810 */ /* 0x001fe40007f5e0ff */
[----:B------:R-:W-:Y:S01]  /*06d0*/  IADD3 R11, P1, PT, R6, 0x20, RZ ;  /* 0x00000020060b7810 */ /* 0x000fe20007f3e0ff */
[----:B------:R-:W-:Y:S01]  /*06e0*/  VIADD R18, R18, 0x8 ;  /* 0x0000000812127836 */ /* 0x000fe20000000000 */
[----:B------:R-:W-:Y:S01]  /*06f0*/  IADD3 R3, PT, PT, R3, 0x8, RZ ;  /* 0x0000000803037810 */ /* 0x000fe20007ffe0ff */
[----:B------:R-:W-:Y:S01]  /*0700*/  IMAD.X R9, RZ, RZ, R9, P2 ;  /* 0x000000ffff097224 */ /* 0x000fe200010e0609 */
[----:B-1----:R-:W-:Y:S01]  /*0710*/  IADD3.X R7, PT, PT, RZ, R7, RZ, P1, !PT ;  /* 0x00000007ff077210 */ /* 0x002fe20000ffe4ff */
[----:B--2---:R-:W-:-:S04]  /*0720*/  @P3 FFMA R0, R13, R15, R0 ;  /* 0x0000000f0d003223 */ /* 0x004fc80000000000 */
[----:B------:R-:W-:-:S04]  /*0730*/  @P4 FFMA R0, R21, R20, R0 ;  /* 0x0000001415004223 */ /* 0x000fc80000000000 */
[----:B------:R-:W-:-:S04]  /*0740*/  @P5 FFMA R0, R23, R22, R0 ;  /* 0x0000001617005223 */ /* 0x000fc80000000000 */
[----:B------:R-:W-:Y:S01]  /*0750*/  @P6 FFMA R0, R25, R24, R0 ;  /* 0x0000001819006223 */ /* 0x000fe20000000000 */
[----:B------:R-:W-:Y:S06]  /*0760*/  @P0 BRA `(.L_x_5) ;  /* 0xfffffffc00340947 */ /* 0x000fec000383ffff */
[----:B------:R-:W-:-:S07]  /*0770*/  IMAD.U32 R3, RZ, RZ, UR5 ;  /* 0x00000005ff037e24 */ /* 0x000fce000f8e00ff */
.L_x_4:
[----:B------:R-:W-:-:S09]  /*0780*/  UISETP.NE.AND UP0, UPT, UR8, URZ, UPT ;  /* 0x000000ff0800728c */ /* 0x000fd2000bf05270 */
[----:B------:R-:W-:Y:S05]  /*0790*/  BRA.U !UP0, `(.L_x_6) ;  /* 0x00000005081c7547 */ /* 0x000fea000b800000 */
[----:B------:R-:W-:Y:S02]  /*07a0*/  UISETP.GE.U32.AND UP0, UPT, UR9, 0x3, UPT ;  /* 0x000000030900788c */ /* 0x000fe4000bf06070 */
[----:B------:R-:W-:-:S07]  /*07b0*/  UISETP.NE.AND UP1, UPT, UR10, URZ, UPT ;  /* 0x000000ff0a00728c */ /* 0x000fce000bf25270 */
[----:B------:R-:W-:Y:S05]  /*07c0*/  BRA.U !UP0, `(.L_x_7) ;  /* 0x0000000108787547 */ /* 0x000fea000b800000 */
[-C--:B------:R-:W-:Y:S01]  /*07d0*/  ISETP.NE.AND P0, PT, R5, R3.reuse, PT ;  /* 0x000000030500720c */ /* 0x080fe20003f05270 */
[----:B----4-:R-:W0:Y:S01]  /*07e0*/  LDC.64 R8, c[0x0][0x398] ;  /* 0x0000e600ff087b82 */ /* 0x010e220000000a00 */
[----:B------:R-:W2:Y:S01]  /*07f0*/  LDCU.64 UR14, c[0x0][0x380] ;  /* 0x00007000ff0e77ac */ /* 0x000ea20008000a00 */
[C---:B-1----:R-:W-:Y:S01]  /*0800*/  VIADD R6, R3.reuse, 0x1 ;  /* 0x0000000103067836 */ /* 0x042fe20000000000 */
[----:B------:R-:W-:Y:S02]  /*0810*/  IADD3 R12, PT, PT, R3, 0x2, RZ ;  /* 0x00000002030c7810 */ /* 0x000fe40007ffe0ff */
[C---:B------:R-:W-:Y:S02]  /*0820*/  IADD3 R13, P3, PT, R4.reuse, R3, RZ ;  /* 0x00000003040d7210 */ /* 0x040fe40007f7e0ff */
[C---:B------:R-:W-:Y:S02]  /*0830*/  ISETP.NE.AND P1, PT, R5.reuse, R6, PT ;  /* 0x000000060500720c */ /* 0x040fe40003f25270 */
[----:B------:R-:W-:Y:S01]  /*0840*/  ISETP.NE.AND P2, PT, R5, R12, PT ;  /* 0x0000000c0500720c */ /* 0x000fe20003f45270 */
[----:B------:R-:W-:Y:S01]  /*0850*/  VIADD R12, R3, 0x3 ;  /* 0x00000003030c7836 */ /* 0x000fe20000000000 */
[C---:B------:R-:W-:Y:S01]  /*0860*/  LEA.HI.X.SX32 R14, R4.reuse, RZ, 0x1, P3 ;  /* 0x000000ff040e7211 */ /* 0x040fe200018f0eff */
[----:B------:R-:W1:Y:S01]  /*0870*/  @P0 LDC.64 R10, c[0x0][0x380] ;  /* 0x0000e000ff0a0b82 */ /* 0x000e620000000a00 */
[----:B------:R-:W-:-:S02]  /*0880*/  @P0 IMAD.IADD R7, R4, 0x1, R3 ;  /* 0x0000000104070824 */ /* 0x000fc400078e0203 */
[----:B------:R-:W-:Y:S02]  /*0890*/  ISETP.NE.AND P3, PT, R5, R12, PT ;  /* 0x0000000c0500720c */ /* 0x000fe40003f65270 */
[----:B--2---:R-:W-:Y:S01]  /*08a0*/  LEA R6, P4, R13, UR14, 0x2 ;  /* 0x0000000e0d067c11 */ /* 0x004fe2000f8810ff */
[----:B0-----:R-:W-:-:S05]  /*08b0*/  IMAD.WIDE.U32 R8, R3, 0x4, R8 ;  /* 0x0000000403087825 */ /* 0x001fca00078e0008 */
[----:B------:R-:W2:Y:S04]  /*08c0*/  @P0 LDG.E R12, desc[UR12][R8.64] ;  /* 0x0000000c080c0981 */ /* 0x000ea8000c1e1900 */
[----:B------:R-:W3:Y:S01]  /*08d0*/  @P2 LDG.E R16, desc[UR12][R8.64+0x8] ;  /* 0x0000080c08102981 */ /* 0x000ee2000c1e1900 */
[----:B-1----:R-:W-:Y:S01]  /*08e0*/  @P0 IMAD.WIDE R10, R7, 0x4, R10 ;  /* 0x00000004070a0825 */ /* 0x002fe200078e020a */
[----:B------:R-:W-:Y:S02]  /*08f0*/  LEA.HI.X R7, R13, UR15, R14, 0x2, P4 ;  /* 0x0000000f0d077c11 */ /* 0x000fe4000a0f140e */
[----:B------:R-:W4:Y:S04]  /*0900*/  @P3 LDG.E R18, desc[UR12][R8.64+0xc] ;  /* 0x00000c0c08123981 */ /* 0x000f28000c1e1900 */
[----:B------:R-:W2:Y:S04]  /*0910*/  @P0 LDG.E R11, desc[UR12][R10.64] ;  /* 0x0000000c0a0b0981 */ /* 0x000ea8000c1e1900 */
[----:B------:R-:W5:Y:S04]  /*0920*/  @P1 LDG.E R14, desc[UR12][R8.64+0x4] ;  /* 0x0000040c080e1981 */ /* 0x000f68000c1e1900 */
[----:B------:R-:W5:Y:S04]  /*0930*/  @P1 LDG.E R13, desc[UR12][R6.64+0x4] ;  /* 0x0000040c060d1981 */ /* 0x000f68000c1e1900 */
[----:B------:R-:W3:Y:S04]  /*0940*/  @P2 LDG.E R15, desc[UR12][R6.64+0x8] ;  /* 0x0000080c060f2981 */ /* 0x000ee8000c1e1900 */
[----:B------:R-:W4:Y:S01]  /*0950*/  @P3 LDG.E R17, desc[UR12][R6.64+0xc] ;  /* 0x00000c0c06113981 */ /* 0x000f22000c1e1900 */
[----:B------:R-:W-:Y:S01]  /*0960*/  IADD3 R3, PT, PT, R3, 0x4, RZ ;  /* 0x0000000403037810 */ /* 0x000fe20007ffe0ff */
[----:B--2---:R-:W-:-:S04]  /*0970*/  @P0 FFMA R0, R11, R12, R0 ;  /* 0x0000000c0b000223 */ /* 0x004fc80000000000 */
[----:B-----5:R-:W-:-:S04]  /*0980*/  @P1 FFMA R0, R13, R14, R0 ;  /* 0x0000000e0d001223 */ /* 0x020fc80000000000 */
[----:B---3--:R-:W-:-:S04]  /*0990*/  @P2 FFMA R0, R15, R16, R0 ;  /* 0x000000100f002223 */ /* 0x008fc80000000000 */
[----:B----4-:R-:W-:-:S07]  /*09a0*/  @P3 FFMA R0, R17, R18, R0 ;  /* 0x0000001211003223 */ /* 0x010fce0000000000 */
.L_x_7:
[----:B------:R-:W-:Y:S04]  /*09b0*/  BSSY.RECONVERGENT B0, `(.L_x_6) ;  /* 0x0000025000007945 */ /* 0x000fe80003800200 */
[----:B------:R-:W-:Y:S05]  /*09c0*/  BRA.U !UP1, `(.L_x_8) ;  /* 0x00000001098c7547 */ /* 0x000fea000b800000 */
[----:B-1----:R-:W0:Y:S01]  /*09d0*/  LDC R6, c[0x0][0x390] ;  /* 0x0000e400ff067b82 */ /* 0x002e220000000800 */
[----:B------:R-:W-:Y:S01]  /*09e0*/  UISETP.NE.AND UP0, UPT, UR10, 0x1, UPT ;  /* 0x000000010a00788c */ /* 0x000fe2000bf05270 */
[----:B0-----:R-:W-:-:S08]  /*09f0*/  LOP3.LUT P0, RZ, R6, 0x1, RZ, 0xc0, !PT ;  /* 0x0000000106ff7812 */ /* 0x001fd0000780c0ff */
[----:B------:R-:W-:Y:S05]  /*0a00*/  BRA.U !UP0, `(.L_x_9) ;  /* 0x0000000108547547 */ /* 0x000fea000b800000 */
[----:B------:R-:W-:Y:S01]  /*0a10*/  VIADD R6, R3, 0x1 ;  /* 0x0000000103067836 */ /* 0x000fe20000000000 */
[----:B------:R-:W-:-:S04]  /*0a20*/  ISETP.NE.AND P1, PT, R5, R3, PT ;  /* 0x000000030500720c */ /* 0x000fc80003f25270 */
[----:B------:R-:W-:Y:S02]  /*0a30*/  ISETP.NE.AND P2, PT, R5, R6, PT ;  /* 0x000000060500720c */ /* 0x000fe40003f45270 */
[----:B------:R-:W0:Y:S07]  /*0a40*/  LDC.64 R6, c[0x0][0x398] ;  /* 0x0000e600ff067b82 */ /* 0x000e2e0000000a00 */
[--C-:B------:R-:W-:Y:S01]  /*0a50*/  @P1 IMAD.IADD R15, R4, 0x1, R3.reuse ;  /* 0x00000001040f1824 */ /* 0x100fe200078e0203 */
[----:B------:R-:W1:Y:S03]  /*0a60*/  @P1 LDC.64 R10, c[0x0][0x380] ;  /* 0x0000e000ff0a1b82 */ /* 0x000e660000000a00 */
[----:B------:R-:W-:-:S02]  /*0a70*/  @P2 SHF.R.S32.HI R13, RZ, 0x1f, R3 ;  /* 0x0000001fff0d2819 */ /* 0x000fc40000011403 */
[----:B------:R-:W-:-:S03]  /*0a80*/  @P2 IADD3 R17, P3, PT, R4, R3, RZ ;  /* 0x0000000304112210 */ /* 0x000fc60007f7e0ff */
[----:B----4-:R-:W2:Y:S01]  /*0a90*/  @P2 LDC.64 R8, c[0x0][0x380] ;  /* 0x0000e000ff082b82 */ /* 0x010ea20000000a00 */
[----:B------:R-:W-:Y:S01]  /*0aa0*/  @P2 LEA.HI.X.SX32 R12, R4, R13, 0x1, P3 ;  /* 0x0000000d040c2211 */ /* 0x000fe200018f0eff */
[----:B0-----:R-:W-:-:S05]  /*0ab0*/  IMAD.WIDE.U32 R6, R3, 0x4, R6 ;  /* 0x0000000403067825 */ /* 0x001fca00078e0006 */
[----:B------:R-:W3:Y:S01]  /*0ac0*/  @P1 LDG.E R13, desc[UR12][R6.64] ;  /* 0x0000000c060d1981 */ /* 0x000ee2000c1e1900 */
[----:B-1----:R-:W-:-:S06]  /*0ad0*/  @P1 IMAD.WIDE R10, R15, 0x4, R10 ;  /* 0x000000040f0a1825 */ /* 0x002fcc00078e020a */
[----:B------:R-:W3:Y:S01]  /*0ae0*/  @P1 LDG.E R11, desc[UR12][R10.64] ;  /* 0x0000000c0a0b1981 */ /* 0x000ee2000c1e1900 */
[----:B--2---:R-:W-:-:S04]  /*0af0*/  @P2 LEA R8, P3, R17, R8, 0x2 ;  /* 0x0000000811082211 */ /* 0x004fc800078610ff */
[----:B------:R-:W-:Y:S02]  /*0b00*/  @P2 LEA.HI.X R9, R17, R9, R12, 0x2, P3 ;  /* 0x0000000911092211 */ /* 0x000fe400018f140c */
[----:B------:R-:W2:Y:S04]  /*0b10*/  @P2 LDG.E R12, desc[UR12][R6.64+0x4] ;  /* 0x0000040c060c2981 */ /* 0x000ea8000c1e1900 */
[----:B------:R-:W2:Y:S01]  /*0b20*/  @P2 LDG.E R9, desc[UR12][R8.64+0x4] ;  /* 0x0000040c08092981 */ /* 0x000ea2000c1e1900 */
[----:B------:R-:W-:Y:S01]  /*0b30*/  IADD3 R3, PT, PT, R3, 0x2, RZ ;  /* 0x0000000203037810 */ /* 0x000fe20007ffe0ff */
[----:B---3--:R-:W-:-:S04]  /*0b40*/  @P1 FFMA R0, R11, R13, R0 ;  /* 0x0000000d0b001223 */ /* 0x008fc80000000000 */
[----:B--2---:R-:W-:-:S07]  /*0b50*/  @P2 FFMA R0, R9, R12, R0 ;  /* 0x0000000c09002223 */ /* 0x004fce0000000000 */
.L_x_9:
[----:B------:R-:W-:-:S13]  /*0b60*/  ISETP.EQ.OR P0, PT, R5, R3, !P0 ;  /* 0x000000030500720c */ /* 0x000fda0004702670 */
[----:B------:R-:W-:Y:S05]  /*0b70*/  @P0 BRA `(.L_x_8) ;  /* 0x0000000000200947 */ /* 0x000fea0003800000 */
[----:B------:R-:W0:Y:S01]  /*0b80*/  LDC.64 R6, c[0x0][0x380] ;  /* 0x0000e000ff067b82 */ /* 0x000e220000000a00 */
[----:B------:R-:W-:-:S07]  /*0b90*/  IMAD.IADD R11, R4, 0x1, R3 ;  /* 0x00000001040b7824 */ /* 0x000fce00078e0203 */
[----:B----4-:R-:W1:Y:S01]  /*0ba0*/  LDC.64 R8, c[0x0][0x398] ;  /* 0x0000e600ff087b82 */ /* 0x010e620000000a00 */
[----:B0-----:R-:W-:-:S06]  /*0bb0*/  IMAD.WIDE R6, R11, 0x4, R6 ;  /* 0x000000040b067825 */ /* 0x001fcc00078e0206 */
[----:B------:R-:W2:Y:S01]  /*0bc0*/  LDG.E R7, desc[UR12][R6.64] ;  /* 0x0000000c06077981 */ /* 0x000ea2000c1e1900 */
[----:B-1----:R-:W-:-:S06]  /*0bd0*/  IMAD.WIDE.U32 R8, R3, 0x4, R8 ;  /* 0x0000000403087825 */ /* 0x002fcc00078e0008 */
[----:B------:R-:W2:Y:S02]  /*0be0*/  LDG.E R8, desc[UR12][R8.64] ;  /* 0x0000000c08087981 */ /* 0x000ea4000c1e1900 */
[----:B--2---:R-:W-:-:S07]  /*0bf0*/  FFMA R0, R7, R8, R0 ;  /* 0x0000000807007223 */ /* 0x004fce0000000000 */
.L_x_8:
[----:B------:R-:W-:Y:S05]  /*0c00*/  BSYNC.RECONVERGENT B0 ;  /* 0x0000000000007941 */ /* 0x000fea0003800200 */
.L_x_6:
[----:B----4-:R-:W0:Y:S01]  /*0c10*/  LDC.64 R8, c[0x0][0x380] ;  /* 0x0000e000ff087b82 */ /* 0x010e220000000a00 */
[----:B------:R-:W-:-:S07]  /*0c20*/  IMAD.IADD R3, R4, 0x1, R5 ;  /* 0x0000000104037824 */ /* 0x000fce00078e0205 */
[----:B-1----:R-:W1:Y:S01]  /*0c30*/  LDC.64 R6, c[0x0][0x388] ;  /* 0x0000e200ff067b82 */ /* 0x002e620000000a00 */
[----:B0-----:R-:W-:-:S06]  /*0c40*/  IMAD.WIDE R8, R3, 0x4, R8 ;  /* 0x0000000403087825 */ /* 0x001fcc00078e0208 */
[----:B------:R-:W2:Y:S01]  /*0c50*/  LDG.E R9, desc[UR12][R8.64] ;  /* 0x0000000c08097981 */ /* 0x000ea2000c1e1900 */
[----:B-1----:R-:W-:-:S06]  /*0c60*/  IMAD.WIDE R6, R5, 0x4, R6 ;  /* 0x0000000405067825 */ /* 0x002fcc00078e0206 */
[----:B------:R-:W3:Y:S01]  /*0c70*/  LDG.E R7, desc[UR12][R6.64] ;  /* 0x0000000c06077981 */ /* 0x000ee2000c1e1900 */
[----:B------:R-:W-:Y:S01]  /*0c80*/  BSSY.RECONVERGENT B0, `(.L_x_10) ;  /* 0x000000d000007945 */ /* 0x000fe20003800200 */
[----:B--2---:R-:W0:Y:S01]  /*0c90*/  MUFU.RCP R3, R9 ;  /* 0x0000000900037308 */ /* 0x004e220000001000 */
[----:B---3--:R-:W-:-:S07]  /*0ca0*/  FADD R0, R7, -R0 ;  /* 0x8000000007007221 */ /* 0x008fce0000000000 */
[----:B------:R-:W1:Y:S01]  /*0cb0*/  FCHK P0, R0, R9 ;  /* 0x0000000900007302 */ /* 0x000e620000000000 */
        /* <DEDUP_REMOVED lines=9> */
.L_x_11:
[----:B------:R-:W-:Y:S05]  /*0d50*/  BSYNC.RECONVERGENT B0 ;  /* 0x0000000000007941 */ /* 0x000fea0003800200 */
.L_x_10:
[----:B------:R-:W0:Y:S02]  /*0d60*/  LDC.64 R6, c[0x0][0x3a0] ;  /* 0x0000e800ff067b82 */ /* 0x000e240000000a00 */
[----:B0-----:R-:W-:-:S04]  /*0d70*/  IMAD.WIDE R6, R5, 0x4, R6 ;  /* 0x0000000405067825 */ /* 0x001fc800078e0206 */
[----:B------:R-:W-:Y:S01]  /*0d80*/  IMAD.IADD R5, R2, 0x1, R5 ;  /* 0x0000000102057824 */ /* 0x000fe200078e0205 */
[----:B------:R0:W-:Y:S04]  /*0d90*/  STG.E desc[UR12][R6.64], R3 ;  /* 0x0000000306007986 */ /* 0x0001e8000c10190c */
[----:B------:R-:W-:-:S13]  /*0da0*/  ISETP.GE.AND P0, PT, R5, UR4, PT ;  /* 0x0000000405007c0c */ /* 0x000fda000bf06270 */
[----:B0-----:R-:W-:Y:S05]  /*0db0*/  @!P0 BRA `(.L_x_12) ;  /* 0xfffffff400608947 */ /* 0x001fea000383ffff */
[----:B------:R-:W-:Y:S05]  /*0dc0*/  EXIT ;  /* 0x000000000000794d */ /* 0x000fea0003800000 */
        .weak           $__internal_0_$__cuda_sm3x_div_rn_noftz_f32_slowpath
        .type           $__internal_0_$__cuda_sm3x_div_rn_noftz_f32_slowpath,@function
        .size           $__internal_0_$__cuda_sm3x_div_rn_noftz_f32_slowpath,(.L_x_25 - $__internal_0_$__cuda_sm3x_div_rn_noftz_f32_slowpath)
$__internal_0_$__cuda_sm3x_div_rn_noftz_f32_slowpath:
[----:B------:R-:W-:Y:S01]  /*0dd0*/  SHF.R.U32.HI R14, RZ, 0x17, R3 ;  /* 0x00000017ff0e7819 */ /* 0x000fe20000011603 */
[----:B------:R-:W-:Y:S01]  /*0de0*/  BSSY.RECONVERGENT B1, `(.L_x_13) ;  /* 0x0000062000017945 */ /* 0x000fe20003800200 */
[----:B------:R-:W-:Y:S02]  /*0df0*/  SHF.R.U32.HI R12, RZ, 0x17, R0 ;  /* 0x00000017ff0c7819 */ /* 0x000fe40000011600 */
[----:B------:R-:W-:Y:S02]  /*0e00*/  LOP3.LUT R14, R14, 0xff, RZ, 0xc0, !PT ;  /* 0x000000ff0e0e7812 */ /* 0x000fe400078ec0ff */
[----:B------:R-:W-:-:S03]  /*0e10*/  LOP3.LUT R15, R12, 0xff, RZ, 0xc0, !PT ;  /* 0x000000ff0c0f7812 */ /* 0x000fc600078ec0ff */
[----:B------:R-:W-:Y:S01]  /*0e20*/  VIADD R17, R14, 0xffffffff ;  /* 0xffffffff0e117836 */ /* 0x000fe20000000000 */
[----:B------:R-:W-:-:S04]  /*0e30*/  IADD3 R16, PT, PT, R15, -0x1, RZ ;  /* 0xffffffff0f107810 */ /* 0x000fc80007ffe0ff */
[----:B------:R-:W-:-:S04]  /*0e40*/  ISETP.GT.U32.AND P0, PT, R17, 0xfd, PT ;  /* 0x000000fd1100780c */ /* 0x000fc80003f04070 */
[----:B------:R-:W-:-:S13]  /*0e50*/  ISETP.GT.U32.OR P0, PT, R16, 0xfd, P0 ;  /* 0x000000fd1000780c */ /* 0x000fda0000704470 */
[----:B------:R-:W-:Y:S01]  /*0e60*/  @!P0 IMAD.MOV.U32 R12, RZ, RZ, RZ ;  /* 0x000000ffff0c8224 */ /* 0x000fe200078e00ff */
[----:B------:R-:W-:Y:S06]  /*0e70*/  @!P0 BRA `(.L_x_14) ;  /* 0x00000000005c8947 */ /* 0x000fec0003800000 */
[----:B------:R-:W-:Y:S02]  /*0e80*/  FSETP.GTU.FTZ.AND P0, PT, |R0|, +INF , PT ;  /* 0x7f8000000000780b */ /* 0x000fe40003f1c200 */
[----:B------:R-:W-:-:S04]  /*0e90*/  FSETP.GTU.FTZ.AND P1, PT, |R3|, +INF , PT ;  /* 0x7f8000000300780b */ /* 0x000fc80003f3c200 */
[----:B------:R-:W-:-:S13]  /*0ea0*/  PLOP3.LUT P0, PT, P0, P1, PT, 0xf8, 0x8f ;  /* 0x00000000008f781c */ /* 0x000fda0000703f70 */
[----:B------:R-:W-:Y:S05]  /*0eb0*/  @P0 BRA `(.L_x_15) ;  /* 0x00000004004c0947 */ /* 0x000fea0003800000 */
[----:B------:R-:W-:-:S13]  /*0ec0*/  LOP3.LUT P0, RZ, R3, 0x7fffffff, R0, 0xc8, !PT ;  /* 0x7fffffff03ff7812 */ /* 0x000fda000780c800 */
[----:B------:R-:W-:Y:S05]  /*0ed0*/  @!P0 BRA `(.L_x_16) ;  /* 0x00000004003c8947 */ /* 0x000fea0003800000 */
[C---:B------:R-:W-:Y:S02]  /*0ee0*/  FSETP.NEU.FTZ.AND P0, PT, |R0|.reuse, +INF , PT ;  /* 0x7f8000000000780b */ /* 0x040fe40003f1d200 */
[----:B------:R-:W-:Y:S02]  /*0ef0*/  FSETP.NEU.FTZ.AND P3, PT, |R3|, +INF , PT ;  /* 0x7f8000000300780b */ /* 0x000fe40003f7d200 */
[----:B------:R-:W-:-:S11]  /*0f00*/  FSETP.NEU.FTZ.AND P1, PT, |R0|, +INF , PT ;  /* 0x7f8000000000780b */ /* 0x000fd60003f3d200 */
[----:B------:R-:W-:Y:S05]  /*0f10*/  @!P3 BRA !P0, `(.L_x_16) ;  /* 0x00000004002cb947 */ /* 0x000fea0004000000 */
[----:B------:R-:W-:-:S04]  /*0f20*/  LOP3.LUT P0, RZ, R0, 0x7fffffff, RZ, 0xc0, !PT ;  /* 0x7fffffff00ff7812 */ /* 0x000fc8000780c0ff */
[----:B------:R-:W-:-:S13]  /*0f30*/  PLOP3.LUT P0, PT, P3, P0, PT, 0x2f, 0xf2 ;  /* 0x0000000000f2781c */ /* 0x000fda0001f00577 */
[----:B------:R-:W-:Y:S05]  /*0f40*/  @P0 BRA `(.L_x_17) ;  /* 0x0000000400180947 */ /* 0x000fea0003800000 */
[----:B------:R-:W-:-:S04]  /*0f50*/  LOP3.LUT P0, RZ, R3, 0x7fffffff, RZ, 0xc0, !PT ;  /* 0x7fffffff03ff7812 */ /* 0x000fc8000780c0ff */
[----:B------:R-:W-:-:S13]  /*0f60*/  PLOP3.LUT P0, PT, P1, P0, PT, 0x2f, 0xf2 ;  /* 0x0000000000f2781c */ /* 0x000fda0000f00577 */
[----:B------:R-:W-:Y:S05]  /*0f70*/  @P0 BRA `(.L_x_18) ;  /* 0x0000000400000947 */ /* 0x000fea0003800000 */
[----:B------:R-:W-:Y:S02]  /*0f80*/  ISETP.GE.AND P0, PT, R16, RZ, PT ;  /* 0x000000ff1000720c */ /* 0x000fe40003f06270 */
[----:B------:R-:W-:-:S11]  /*0f90*/  ISETP.GE.AND P1, PT, R17, RZ, PT ;  /* 0x000000ff1100720c */ /* 0x000fd60003f26270 */
[----:B------:R-:W-:Y:S01]  /*0fa0*/  @P0 IMAD.MOV.U32 R12, RZ, RZ, RZ ;  /* 0x000000ffff0c0224 */ /* 0x000fe200078e00ff */
[----:B------:R-:W-:Y:S01]  /*0fb0*/  @!P0 MOV R12, 0xffffffc0 ;  /* 0xffffffc0000c8802 */ /* 0x000fe20000000f00 */
[----:B------:R-:W-:Y:S01]  /*0fc0*/  @!P0 FFMA R0, R0, 1.84467440737095516160e+19, RZ ;  /* 0x5f80000000008823 */ /* 0x000fe200000000ff */
[----:B------:R-:W-:-:S03]  /*0fd0*/  @!P1 FFMA R3, R3, 1.84467440737095516160e+19, RZ ;  /* 0x5f80000003039823 */ /* 0x000fc600000000ff */
[----:B------:R-:W-:-:S07]  /*0fe0*/  @!P1 VIADD R12, R12, 0x40 ;  /* 0x000000400c0c9836 */ /* 0x000fce0000000000 */
.L_x_14:
[----:B------:R-:W-:Y:S01]  /*0ff0*/  LEA R16, R14, 0xc0800000, 0x17 ;  /* 0xc08000000e107811 */ /* 0x000fe200078eb8ff */
[----:B------:R-:W-:Y:S01]  /*1000*/  BSSY.RECONVERGENT B2, `(.L_x_19) ;  /* 0x0000036000027945 */ /* 0x000fe20003800200 */
[----:B------:R-:W-:-:S03]  /*1010*/  IADD3 R15, PT, PT, R15, -0x7f, RZ ;  /* 0xffffff810f0f7810 */ /* 0x000fc60007ffe0ff */
[----:B------:R-:W-:Y:S02]  /*1020*/  IMAD.IADD R16, R3, 0x1, -R16 ;  /* 0x0000000103107824 */ /* 0x000fe400078e0a10 */
[C---:B------:R-:W-:Y:S01]  /*1030*/  IMAD R0, R15.reuse, -0x800000, R0 ;  /* 0xff8000000f007824 */ /* 0x040fe200078e0200 */
[----:B------:R-:W-:Y:S01]  /*1040*/  IADD3 R15, PT, PT, R15, 0x7f, -R14 ;  /* 0x0000007f0f0f7810 */ /* 0x000fe20007ffe80e */
[----:B------:R-:W0:Y:S01]  /*1050*/  MUFU.RCP R3, R16 ;  /* 0x0000001000037308 */ /* 0x000e220000001000 */
[----:B------:R-:W-:-:S03]  /*1060*/  FADD.FTZ R17, -R16, -RZ ;  /* 0x800000ff10117221 */ /* 0x000fc60000010100 */
[----:B------:R-:W-:Y:S02]  /*1070*/  IMAD.IADD R15, R15, 0x1, R12 ;  /* 0x000000010f0f7824 */ /* 0x000fe400078e020c */
[----:B0-----:R-:W-:-:S04]  /*1080*/  FFMA R18, R3, R17, 1 ;  /* 0x3f80000003127423 */ /* 0x001fc80000000011 */
[----:B------:R-:W-:-:S04]  /*1090*/  FFMA R3, R3, R18, R3 ;  /* 0x0000001203037223 */ /* 0x000fc80000000003 */
[----:B------:R-:W-:-:S04]  /*10a0*/  FFMA R18, R0, R3, RZ ;  /* 0x0000000300127223 */ /* 0x000fc800000000ff */
[----:B------:R-:W-:-:S04]  /*10b0*/  FFMA R19, R17, R18, R0 ;  /* 0x0000001211137223 */ /* 0x000fc80000000000 */
[----:B------:R-:W-:-:S04]  /*10c0*/  FFMA R18, R3, R19, R18 ;  /* 0x0000001303127223 */ /* 0x000fc80000000012 */
[----:B------:R-:W-:-:S04]  /*10d0*/  FFMA R17, R17, R18, R0 ;  /* 0x0000001211117223 */ /* 0x000fc80000000000 */
[----:B------:R-:W-:-:S05]  /*10e0*/  FFMA R0, R3, R17, R18 ;  /* 0x0000001103007223 */ /* 0x000fca0000000012 */
[----:B------:R-:W-:-:S04]  /*10f0*/  SHF.R.U32.HI R14, RZ, 0x17, R0 ;  /* 0x00000017ff0e7819 */ /* 0x000fc80000011600 */
[----:B------:R-:W-:-:S05]  /*1100*/  LOP3.LUT R14, R14, 0xff, RZ, 0xc0, !PT ;  /* 0x000000ff0e0e7812 */ /* 0x000fca00078ec0ff */
[----:B------:R-:W-:-:S05]  /*1110*/  IMAD.IADD R16, R14, 0x1, R15 ;  /* 0x000000010e107824 */ /* 0x000fca00078e020f */
[----:B------:R-:W-:-:S04]  /*1120*/  IADD3 R12, PT, PT, R16, -0x1, RZ ;  /* 0xffffffff100c7810 */ /* 0x000fc80007ffe0ff */
[----:B------:R-:W-:-:S13]  /*1130*/  ISETP.GE.U32.AND P0, PT, R12, 0xfe, PT ;  /* 0x000000fe0c00780c */ /* 0x000fda0003f06070 */
[----:B------:R-:W-:Y:S05]  /*1140*/  @!P0 BRA `(.L_x_20) ;  /* 0x0000000000808947 */ /* 0x000fea0003800000 */
[----:B------:R-:W-:-:S13]  /*1150*/  ISETP.GT.AND P0, PT, R16, 0xfe, PT ;  /* 0x000000fe1000780c */ /* 0x000fda0003f04270 */
[----:B------:R-:W-:Y:S05]  /*1160*/  @P0 BRA `(.L_x_21) ;  /* 0x00000000006c0947 */ /* 0x000fea0003800000 */
[----:B------:R-:W-:-:S13]  /*1170*/  ISETP.GE.AND P0, PT, R16, 0x1, PT ;  /* 0x000000011000780c */ /* 0x000fda0003f06270 */
[----:B------:R-:W-:Y:S05]  /*1180*/  @P0 BRA `(.L_x_22) ;  /* 0x0000000000740947 */ /* 0x000fea0003800000 */
[----:B------:R-:W-:Y:S02]  /*1190*/  ISETP.GE.AND P0, PT, R16, -0x18, PT ;  /* 0xffffffe81000780c */ /* 0x000fe40003f06270 */
[----:B------:R-:W-:-:S11]  /*11a0*/  LOP3.LUT R0, R0, 0x80000000, RZ, 0xc0, !PT ;  /* 0x8000000000007812 */ /* 0x000fd600078ec0ff */
[----:B------:R-:W-:Y:S05]  /*11b0*/  @!P0 BRA `(.L_x_22) ;  /* 0x0000000000688947 */ /* 0x000fea0003800000 */
[CC--:B------:R-:W-:Y:S01]  /*11c0*/  FFMA.RZ R12, R3.reuse, R17.reuse, R18 ;  /* 0x00000011030c7223 */ /* 0x0c0fe2000000c012 */
[C---:B------:R-:W-:Y:S01]  /*11d0*/  VIADD R15, R16.reuse, 0x20 ;  /* 0x00000020100f7836 */ /* 0x040fe20000000000 */
[C---:B------:R-:W-:Y:S02]  /*11e0*/  ISETP.NE.AND P3, PT, R16.reuse, RZ, PT ;  /* 0x000000ff1000720c */ /* 0x040fe40003f65270 */
[----:B------:R-:W-:Y:S01]  /*11f0*/  ISETP.NE.AND P1, PT, R16, RZ, PT ;  /* 0x000000ff1000720c */ /* 0x000fe20003f25270 */
[----:B------:R-:W-:Y:S01]  /*1200*/  IMAD.MOV R16, RZ, RZ, -R16 ;  /* 0x000000ffff107224 */ /* 0x000fe200078e0a10 */
[----:B------:R-:W-:Y:S01]  /*1210*/  LOP3.LUT R14, R12, 0x7fffff, RZ, 0xc0, !PT ;  /* 0x007fffff0c0e7812 */ /* 0x000fe200078ec0ff */
[CCC-:B------:R-:W-:Y:S01]  /*1220*/  FFMA.RP R12, R3.reuse, R17.reuse, R18.reuse ;  /* 0x00000011030c7223 */ /* 0x1c0fe20000008012 */
[----:B------:R-:W-:Y:S02]  /*1230*/  FFMA.RM R3, R3, R17, R18 ;  /* 0x0000001103037223 */ /* 0x000fe40000004012 */
[----:B------:R-:W-:-:S03]  /*1240*/  LOP3.LUT R14, R14, 0x800000, RZ, 0xfc, !PT ;  /* 0x008000000e0e7812 */ /* 0x000fc600078efcff */
[----:B------:R-:W-:Y:S02]  /*1250*/  FSETP.NEU.FTZ.AND P0, PT, R12, R3, PT ;  /* 0x000000030c00720b */ /* 0x000fe40003f1d000 */
[----:B------:R-:W-:Y:S02]  /*1260*/  SHF.L.U32 R15, R14, R15, RZ ;  /* 0x0000000f0e0f7219 */ /* 0x000fe400000006ff */
[----:B------:R-:W-:Y:S02]  /*1270*/  SEL R3, R16, RZ, P3 ;  /* 0x000000ff10037207 */ /* 0x000fe40001800000 */
[----:B------:R-:W-:Y:S02]  /*1280*/  ISETP.NE.AND P1, PT, R15, RZ, P1 ;  /* 0x000000ff0f00720c */ /* 0x000fe40000f25270 */
[----:B------:R-:W-:Y:S02]  /*1290*/  SHF.R.U32.HI R3, RZ, R3, R14 ;  /* 0x00000003ff037219 */ /* 0x000fe4000001160e */
[----:B------:R-:W-:-:S02]  /*12a0*/  PLOP3.LUT P0, PT, P0, P1, PT, 0xf8, 0x8f ;  /* 0x00000000008f781c */ /* 0x000fc40000703f70 */
[----:B------:R-:W-:Y:S02]  /*12b0*/  SHF.R.U32.HI R15, RZ, 0x1, R3 ;  /* 0x00000001ff0f7819 */ /* 0x000fe40000011603 */
[----:B------:R-:W-:-:S04]  /*12c0*/  SEL R12, RZ, 0x1, !P0 ;  /* 0x00000001ff0c7807 */ /* 0x000fc80004000000 */
[----:B------:R-:W-:-:S04]  /*12d0*/  LOP3.LUT R12, R12, 0x1, R15, 0xf8, !PT ;  /* 0x000000010c0c7812 */ /* 0x000fc800078ef80f */
[----:B------:R-:W-:-:S04]  /*12e0*/  LOP3.LUT R12, R12, R3, RZ, 0xc0, !PT ;  /* 0x000000030c0c7212 */ /* 0x000fc800078ec0ff */
[----:B------:R-:W-:-:S04]  /*12f0*/  IADD3 R15, PT, PT, R15, R12, RZ ;  /* 0x0000000c0f0f7210 */ /* 0x000fc80007ffe0ff */
[----:B------:R-:W-:Y:S01]  /*1300*/  LOP3.LUT R0, R15, R0, RZ, 0xfc, !PT ;  /* 0x000000000f007212 */ /* 0x000fe200078efcff */
[----:B------:R-:W-:Y:S06]  /*1310*/  BRA `(.L_x_22) ;  /* 0x0000000000107947 */ /* 0x000fec0003800000 */
.L_x_21:
[----:B------:R-:W-:-:S04]  /*1320*/  LOP3.LUT R0, R0, 0x80000000, RZ, 0xc0, !PT ;  /* 0x8000000000007812 */ /* 0x000fc800078ec0ff */
[----:B------:R-:W-:Y:S01]  /*1330*/  LOP3.LUT R0, R0, 0x7f800000, RZ, 0xfc, !PT ;  /* 0x7f80000000007812 */ /* 0x000fe200078efcff */
[----:B------:R-:W-:Y:S06]  /*1340*/  BRA `(.L_x_22) ;  /* 0x0000000000047947 */ /* 0x000fec0003800000 */
.L_x_20:
[----:B------:R-:W-:-:S07]  /*1350*/  IMAD R0, R15, 0x800000, R0 ;  /* 0x008000000f007824 */ /* 0x000fce00078e0200 */
.L_x_22:
[----:B------:R-:W-:Y:S05]  /*1360*/  BSYNC.RECONVERGENT B2 ;  /* 0x0000000000027941 */ /* 0x000fea0003800200 */
.L_x_19:
[----:B------:R-:W-:Y:S05]  /*1370*/  BRA `(.L_x_23) ;  /* 0x0000000000207947 */ /* 0x000fea0003800000 */
.L_x_18:
[----:B------:R-:W-:-:S04]  /*1380*/  LOP3.LUT R0, R3, 0x80000000, R0, 0x48, !PT ;  /* 0x8000000003007812 */ /* 0x000fc800078e4800 */
[----:B------:R-:W-:Y:S01]  /*1390*/  LOP3.LUT R0, R0, 0x7f800000, RZ, 0xfc, !PT ;  /* 0x7f80000000007812 */ /* 0x000fe200078efcff */
[----:B------:R-:W-:Y:S06]  /*13a0*/  BRA `(.L_x_23) ;  /* 0x0000000000147947 */ /* 0x000fec0003800000 */
.L_x_17:
[----:B------:R-:W-:Y:S01]  /*13b0*/  LOP3.LUT R0, R3, 0x80000000, R0, 0x48, !PT ;  /* 0x8000000003007812 */ /* 0x000fe200078e4800 */
[----:B------:R-:W-:Y:S06]  /*13c0*/  BRA `(.L_x_23) ;  /* 0x00000000000c7947 */ /* 0x000fec0003800000 */
.L_x_16:
[----:B------:R-:W0:Y:S01]  /*13d0*/  MUFU.RSQ R0, -QNAN ;  /* 0xffc0000000007908 */ /* 0x000e220000001400 */
[----:B------:R-:W-:Y:S05]  /*13e0*/  BRA `(.L_x_23) ;  /* 0x0000000000047947 */ /* 0x000fea0003800000 */
.L_x_15:
[----:B------:R-:W-:-:S07]  /*13f0*/  FADD.FTZ R0, R0, R3 ;  /* 0x0000000300007221 */ /* 0x000fce0000010000 */
.L_x_23:
[----:B------:R-:W-:Y:S05]  /*1400*/  BSYNC.RECONVERGENT B1 ;  /* 0x0000000000017941 */ /* 0x000fea0003800200 */
.L_x_13:
[----:B------:R-:W-:Y:S01]  /*1410*/  MOV R14, R4 ;  /* 0x00000004000e7202 */ /* 0x000fe20000000f00 */
[----:B------:R-:W-:Y:S02]  /*1420*/  IMAD.MOV.U32 R15, RZ, RZ, 0x0 ;  /* 0x00000000ff0f7424 */ /* 0x000fe400078e00ff */
[----:B0-----:R-:W-:Y:S02]  /*1430*/  IMAD.MOV.U32 R3, RZ, RZ, R0 ;  /* 0x000000ffff037224 */ /* 0x001fe400078e0000 */
[----:B------:R-:W-:Y:S05]  /*1440*/  RET.REL.NODEC R14 `(_Z5iloopPfS_iS_S_ii) ;  /* 0xffffffe80eec7950 */ /* 0x000fea0003c3ffff */
.L_x_24:
[----:B------:R-:W-:-:S00]  /*1450*/  BRA `(.L_x_24) ;  /* 0xfffffffc00fc7947 */ /* 0x000fc0000383ffff */
[----:B------:R-:W-:-:S00]  /*1460*/  NOP ;  /* 0x0000000000007918 */ /* 0x000fc00000000000 */
        /* <DEDUP_REMOVED lines=9> */
.L_x_25:


//--------------------- .nv.shared.reserved.0     --------------------------
	.section	.nv.shared.reserved.0,"aw",@nobits
	.weak		__nv_reservedSMEM_offset_0_alias
	.size		__nv_reservedSMEM_offset_0_alias, 0, 64
	.other		__nv_reservedSMEM_offset_0_alias,@"STO_CUDA_RESERVED_SHARED STV_DEFAULT"
__nv_reservedSMEM_offset_0_alias:
	.zero		0
	.zero		64


//--------------------- .nv.constant0._Z5iloopPfS_iS_S_ii --------------------------
	.section	.nv.constant0._Z5iloopPfS_iS_S_ii,"a",@progbits
	.sectionflags	@""
	.align	4
.nv.constant0._Z5iloopPfS_iS_S_ii:
	.zero		944


//--------------------- SYMBOLS --------------------------

	.type		.nv.reservedSmem.offset0,@object
	.size		.nv.reservedSmem.offset0,0x4
